//
// Generated by NVIDIA NVVM Compiler
//
// Compiler Build ID: CL-36424714
// Cuda compilation tools, release 13.0, V13.0.88
// Based on NVVM 20.0.0
//

.version 9.0
.target sm_100
.address_size 64

	// .globl	_Z13transposeSmemPfS_ii
// _ZZ13transposeSmemPfS_iiE4tile has been demoted
// _ZZ22transposeSmemUnrollPadPfS_iiE4tile has been demoted

.visible .entry _Z13transposeSmemPfS_ii(
	.param .u64 .ptr .align 1 _Z13transposeSmemPfS_ii_param_0,
	.param .u64 .ptr .align 1 _Z13transposeSmemPfS_ii_param_1,
	.param .u32 _Z13transposeSmemPfS_ii_param_2,
	.param .u32 _Z13transposeSmemPfS_ii_param_3
)
{
	.reg .pred 	%p<4>;
	.reg .b32 	%r<30>;
	.reg .b32 	%f<3>;
	.reg .b64 	%rd<9>;
	// demoted variable
	.shared .align 4 .b8 _ZZ13transposeSmemPfS_iiE4tile[2048];
	ld.param.u64 	%rd1, [_Z13transposeSmemPfS_ii_param_0];
	ld.param.u64 	%rd2, [_Z13transposeSmemPfS_ii_param_1];
	ld.param.u32 	%r7, [_Z13transposeSmemPfS_ii_param_2];
	ld.param.u32 	%r8, [_Z13transposeSmemPfS_ii_param_3];
	mov.u32 	%r9, %ntid.x;
	mov.u32 	%r10, %ctaid.x;
	mul.lo.s32 	%r11, %r9, %r10;
	mov.u32 	%r1, %tid.x;
	add.s32 	%r12, %r11, %r1;
	mov.u32 	%r13, %ntid.y;
	mov.u32 	%r14, %ctaid.y;
	mul.lo.s32 	%r15, %r13, %r14;
	mov.u32 	%r2, %tid.y;
	add.s32 	%r16, %r15, %r2;
	mad.lo.s32 	%r3, %r7, %r16, %r12;
	mad.lo.s32 	%r17, %r2, %r9, %r1;
	div.u32 	%r4, %r17, %r13;
	mul.lo.s32 	%r18, %r4, %r13;
	sub.s32 	%r5, %r17, %r18;
	add.s32 	%r19, %r5, %r15;
	add.s32 	%r20, %r4, %r11;
	mad.lo.s32 	%r6, %r20, %r8, %r19;
	setp.ge.u32 	%p1, %r19, %r7;
	setp.ge.u32 	%p2, %r20, %r8;
	or.pred  	%p3, %p2, %p1;
	@%p3 bra 	$L__BB0_2;
	cvta.to.global.u64 	%rd3, %rd2;
	cvta.to.global.u64 	%rd4, %rd1;
	mul.wide.u32 	%rd5, %r3, 4;
	add.s64 	%rd6, %rd3, %rd5;
	ld.global.f32 	%f1, [%rd6];
	shl.b32 	%r21, %r2, 7;
	mov.u32 	%r22, _ZZ13transposeSmemPfS_iiE4tile;
	add.s32 	%r23, %r22, %r21;
	shl.b32 	%r24, %r1, 2;
	add.s32 	%r25, %r23, %r24;
	st.shared.f32 	[%r25], %f1;
	bar.sync 	0;
	shl.b32 	%r26, %r5, 7;
	add.s32 	%r27, %r22, %r26;
	shl.b32 	%r28, %r4, 2;
	add.s32 	%r29, %r27, %r28;
	ld.shared.f32 	%f2, [%r29];
	mul.wide.u32 	%rd7, %r6, 4;
	add.s64 	%rd8, %rd4, %rd7;
	st.global.f32 	[%rd8], %f2;
$L__BB0_2:
	ret;

}
	// .globl	_Z22transposeSmemUnrollPadPfS_ii
.visible .entry _Z22transposeSmemUnrollPadPfS_ii(
	.param .u64 .ptr .align 1 _Z22transposeSmemUnrollPadPfS_ii_param_0,
	.param .u64 .ptr .align 1 _Z22transposeSmemUnrollPadPfS_ii_param_1,
	.param .u32 _Z22transposeSmemUnrollPadPfS_ii_param_2,
	.param .u32 _Z22transposeSmemUnrollPadPfS_ii_param_3
)
{
	.reg .pred 	%p<4>;
	.reg .b32 	%r<38>;
	.reg .b32 	%f<5>;
	.reg .b64 	%rd<13>;
	// demoted variable
	.shared .align 4 .b8 _ZZ22transposeSmemUnrollPadPfS_iiE4tile[4160];
	ld.param.u64 	%rd1, [_Z22transposeSmemUnrollPadPfS_ii_param_0];
	ld.param.u64 	%rd2, [_Z22transposeSmemUnrollPadPfS_ii_param_1];
	ld.param.u32 	%r9, [_Z22transposeSmemUnrollPadPfS_ii_param_2];
	ld.param.u32 	%r10, [_Z22transposeSmemUnrollPadPfS_ii_param_3];
	mov.u32 	%r11, %ntid.x;
	shl.b32 	%r1, %r11, 1;
	mov.u32 	%r12, %ctaid.x;
	mov.u32 	%r2, %tid.x;
	mad.lo.s32 	%r13, %r1, %r12, %r2;
	mov.u32 	%r14, %ntid.y;
	mov.u32 	%r15, %ctaid.y;
	mul.lo.s32 	%r16, %r14, %r15;
	mov.u32 	%r3, %tid.y;
	add.s32 	%r17, %r16, %r3;
	mad.lo.s32 	%r4, %r9, %r17, %r13;
	mad.lo.s32 	%r19, %r3, %r11, %r2;
	div.u32 	%r5, %r19, %r14;
	mul.lo.s32 	%r20, %r5, %r14;
	sub.s32 	%r6, %r19, %r20;
	add.s32 	%r21, %r6, %r16;
	mul.lo.s32 	%r22, %r12, %r11;
	shl.b32 	%r23, %r22, 1;
	add.s32 	%r24, %r5, %r23;
	mad.lo.s32 	%r7, %r24, %r10, %r21;
	add.s32 	%r25, %r13, %r11;
	setp.ge.u32 	%p1, %r25, %r9;
	setp.ge.u32 	%p2, %r17, %r10;
	or.pred  	%p3, %p1, %p2;
	@%p3 bra 	$L__BB1_2;
	cvta.to.global.u64 	%rd3, %rd2;
	cvta.to.global.u64 	%rd4, %rd1;
	mad.lo.s32 	%r26, %r3, %r1, %r3;
	add.s32 	%r27, %r26, %r2;
	mul.wide.u32 	%rd5, %r4, 4;
	add.s64 	%rd6, %rd3, %rd5;
	ld.global.f32 	%f1, [%rd6];
	shl.b32 	%r28, %r27, 2;
	mov.u32 	%r29, _ZZ22transposeSmemUnrollPadPfS_iiE4tile;
	add.s32 	%r30, %r29, %r28;
	st.shared.f32 	[%r30], %f1;
	add.s32 	%r31, %r4, 32;
	mul.wide.u32 	%rd7, %r31, 4;
	add.s64 	%rd8, %rd3, %rd7;
	ld.global.f32 	%f2, [%rd8];
	st.shared.f32 	[%r30+128], %f2;
	bar.sync 	0;
	mad.lo.s32 	%r32, %r6, %r1, %r6;
	add.s32 	%r33, %r32, %r5;
	shl.b32 	%r34, %r33, 2;
	add.s32 	%r35, %r29, %r34;
	ld.shared.f32 	%f3, [%r35];
	mul.wide.u32 	%rd9, %r7, 4;
	add.s64 	%rd10, %rd4, %rd9;
	st.global.f32 	[%rd10], %f3;
	ld.shared.f32 	%f4, [%r35+128];
	shl.b32 	%r36, %r10, 5;
	add.s32 	%r37, %r7, %r36;
	mul.wide.u32 	%rd11, %r37, 4;
	add.s64 	%rd12, %rd4, %rd11;
	st.global.f32 	[%rd12], %f4;
$L__BB1_2:
	ret;

}


// ===== COMPILED SASS (sm_100) =====

	.target	sm_100

	.elftype	@"ET_EXEC"


//--------------------- .note.nv.tkinfo           --------------------------
	.section	.note.nv.tkinfo,"",@"SHT_NOTE"
	.sectionflags	@"SHF_NOTE_NV_TKINFO"
	.tkinfo
        /*0018*/ 	.word	0x00000002
        /*0030*/ 	.string	""
        /*0030*/ 	.string	"ptxas"
        /*0030*/ 	.string	"Cuda compilation tools, release 13.0, V13.0.88"
        /*0030*/ 	.string	"Build cuda_13.0.r13.0/compiler.36424714_0"
        /*0030*/ 	.string	"-arch sm_100 -m 64 "



//--------------------- .note.nv.cuinfo           --------------------------
	.section	.note.nv.cuinfo,"",@"SHT_NOTE"
	.sectionflags	@"SHF_NOTE_NV_CUINFO"
        /*0018*/ 	.short	0x0002
        /*001a*/ 	.short	0x0064
        /*001c*/ 	.short	0x0082
	.zero		2


//--------------------- .nv.info                  --------------------------
	.section	.nv.info,"",@"SHT_CUDA_INFO"
	.align	4


	//----- nvinfo : EIATTR_REGCOUNT
	.align		4
        /*0000*/ 	.byte	0x04, 0x2f
        /*0002*/ 	.short	(.L_1 - .L_0)
	.align		4
.L_0:
        /*0004*/ 	.word	index@(_Z13transposeSmemPfS_ii)
        /*0008*/ 	.word	0x0000000e


	//----- nvinfo : EIATTR_FRAME_SIZE
	.align		4
.L_1:
        /*000c*/ 	.byte	0x04, 0x11
        /*000e*/ 	.short	(.L_3 - .L_2)
	.align		4
.L_2:
        /*0010*/ 	.word	index@(_Z13transposeSmemPfS_ii)
        /*0014*/ 	.word	0x00000000


	//----- nvinfo : EIATTR_REGCOUNT
	.align		4
.L_3:
        /*0018*/ 	.byte	0x04, 0x2f
        /*001a*/ 	.short	(.L_5 - .L_4)
	.align		4
.L_4:
        /*001c*/ 	.word	index@(_Z22transposeSmemUnrollPadPfS_ii)
        /*0020*/ 	.word	0x00000010


	//----- nvinfo : EIATTR_FRAME_SIZE
	.align		4
.L_5:
        /*0024*/ 	.byte	0x04, 0x11
        /*0026*/ 	.short	(.L_7 - .L_6)
	.align		4
.L_6:
        /*0028*/ 	.word	index@(_Z22transposeSmemUnrollPadPfS_ii)
        /*002c*/ 	.word	0x00000000


	//----- nvinfo : EIATTR_MIN_STACK_SIZE
	.align		4
.L_7:
        /*0030*/ 	.byte	0x04, 0x12
        /*0032*/ 	.short	(.L_9 - .L_8)
	.align		4
.L_8:
        /*0034*/ 	.word	index@(_Z22transposeSmemUnrollPadPfS_ii)
        /*0038*/ 	.word	0x00000000


	//----- nvinfo : EIATTR_MIN_STACK_SIZE
	.align		4
.L_9:
        /*003c*/ 	.byte	0x04, 0x12
        /*003e*/ 	.short	(.L_11 - .L_10)
	.align		4
.L_10:
        /*0040*/ 	.word	index@(_Z13transposeSmemPfS_ii)
        /*0044*/ 	.word	0x00000000
.L_11:


//--------------------- .nv.compat                --------------------------
	.section	.nv.compat,"",@"SHT_CUDA_COMPAT_INFO"
	.align	4
        /*0000*/ 	.byte	0x02, 0x09, 0x00, 0x00, 0x02, 0x02, 0x01, 0x00, 0x02, 0x05, 0x05, 0x00, 0x03, 0x07, 0x01, 0x01
        /*0010*/ 	.byte	0x02, 0x03, 0x00, 0x00, 0x02, 0x06, 0x01, 0x00, 0x04, 0x0b, 0x08, 0x00, 0x09, 0x00, 0x00, 0x00
        /*0020*/ 	.byte	0x00, 0x00, 0x00, 0x00


//--------------------- .nv.info._Z22transposeSmemUnrollPadPfS_ii --------------------------
	.section	.nv.info._Z22transposeSmemUnrollPadPfS_ii,"",@"SHT_CUDA_INFO"
	.sectionflags	@""
	.align	4


	//----- nvinfo : EIATTR_CUDA_API_VERSION
	.align		4
        /*0000*/ 	.byte	0x04, 0x37
        /*0002*/ 	.short	(.L_13 - .L_12)
.L_12:
        /*0004*/ 	.word	0x00000082


	//----- nvinfo : EIATTR_KPARAM_INFO
	.align		4
.L_13:
        /*0008*/ 	.byte	0x04, 0x17
        /*000a*/ 	.short	(.L_15 - .L_14)
.L_14:
        /*000c*/ 	.word	0x00000000
        /*0010*/ 	.short	0x0003
        /*0012*/ 	.short	0x0014
        /*0014*/ 	.byte	0x00, 0xf0, 0x11, 0x00


	//----- nvinfo : EIATTR_KPARAM_INFO
	.align		4
.L_15:
        /*0018*/ 	.byte	0x04, 0x17
        /*001a*/ 	.short	(.L_17 - .L_16)
.L_16:
        /*001c*/ 	.word	0x00000000
        /*0020*/ 	.short	0x0002
        /*0022*/ 	.short	0x0010
        /*0024*/ 	.byte	0x00, 0xf0, 0x11, 0x00


	//----- nvinfo : EIATTR_KPARAM_INFO
	.align		4
.L_17:
        /*0028*/ 	.byte	0x04, 0x17
        /*002a*/ 	.short	(.L_19 - .L_18)
.L_18:
        /*002c*/ 	.word	0x00000000
        /*0030*/ 	.short	0x0001
        /*0032*/ 	.short	0x0008
        /*0034*/ 	.byte	0x00, 0xf5, 0x21, 0x00


	//----- nvinfo : EIATTR_KPARAM_INFO
	.align		4
.L_19:
        /*0038*/ 	.byte	0x04, 0x17
        /*003a*/ 	.short	(.L_21 - .L_20)
.L_20:
        /*003c*/ 	.word	0x00000000
        /*0040*/ 	.short	0x0000
        /*0042*/ 	.short	0x0000
        /*0044*/ 	.byte	0x00, 0xf5, 0x21, 0x00


	//----- nvinfo : EIATTR_SPARSE_MMA_MASK
	.align		4
.L_21:
        /*0048*/ 	.byte	0x03, 0x50
        /*004a*/ 	.short	0x0000


	//----- nvinfo : EIATTR_MAXREG_COUNT
	.align		4
        /*004c*/ 	.byte	0x03, 0x1b
        /*004e*/ 	.short	0x00ff


	//----- nvinfo : EIATTR_NUM_BARRIERS
	.align		4
        /*0050*/ 	.byte	0x02, 0x4c
        /*0052*/ 	.byte	0x01
	.zero		1


	//----- nvinfo : EIATTR_MERCURY_ISA_VERSION
	.align		4
        /*0054*/ 	.byte	0x03, 0x5f
        /*0056*/ 	.short	0x0101


	//----- nvinfo : EIATTR_VRC_CTA_INIT_COUNT
	.align		4
        /*0058*/ 	.byte	0x02, 0x4a
	.zero		1
	.zero		1


	//----- nvinfo : EIATTR_EXIT_INSTR_OFFSETS
	.align		4
        /*005c*/ 	.byte	0x04, 0x1c
        /*005e*/ 	.short	(.L_23 - .L_22)


	//   ....[0]....
.L_22:
        /*0060*/ 	.word	0x00000250


	//   ....[1]....
        /*0064*/ 	.word	0x00000440


	//----- nvinfo : EIATTR_CBANK_PARAM_SIZE
	.align		4
.L_23:
        /*0068*/ 	.byte	0x03, 0x19
        /*006a*/ 	.short	0x0018


	//----- nvinfo : EIATTR_PARAM_CBANK
	.align		4
        /*006c*/ 	.byte	0x04, 0x0a
        /*006e*/ 	.short	(.L_25 - .L_24)
	.align		4
.L_24:
        /*0070*/ 	.word	index@(.nv.constant0._Z22transposeSmemUnrollPadPfS_ii)
        /*0074*/ 	.short	0x0380
        /*0076*/ 	.short	0x0018


	//----- nvinfo : EIATTR_SW_WAR
	.align		4
.L_25:
        /*0078*/ 	.byte	0x04, 0x36
        /*007a*/ 	.short	(.L_27 - .L_26)
.L_26:
        /*007c*/ 	.word	0x00000008
.L_27:


//--------------------- .nv.info._Z13transposeSmemPfS_ii --------------------------
	.section	.nv.info._Z13transposeSmemPfS_ii,"",@"SHT_CUDA_INFO"
	.sectionflags	@""
	.align	4


	//----- nvinfo : EIATTR_CUDA_API_VERSION
	.align		4
        /*0000*/ 	.byte	0x04, 0x37
        /*0002*/ 	.short	(.L_29 - .L_28)
.L_28:
        /*0004*/ 	.word	0x00000082


	//----- nvinfo : EIATTR_KPARAM_INFO
	.align		4
.L_29:
        /*0008*/ 	.byte	0x04, 0x17
        /*000a*/ 	.short	(.L_31 - .L_30)
.L_30:
        /*000c*/ 	.word	0x00000000
        /*0010*/ 	.short	0x0003
        /*0012*/ 	.short	0x0014
        /*0014*/ 	.byte	0x00, 0xf0, 0x11, 0x00


	//----- nvinfo : EIATTR_KPARAM_INFO
	.align		4
.L_31:
        /*0018*/ 	.byte	0x04, 0x17
        /*001a*/ 	.short	(.L_33 - .L_32)
.L_32:
        /*001c*/ 	.word	0x00000000
        /*0020*/ 	.short	0x0002
        /*0022*/ 	.short	0x0010
        /*0024*/ 	.byte	0x00, 0xf0, 0x11, 0x00


	//----- nvinfo : EIATTR_KPARAM_INFO
	.align		4
.L_33:
        /*0028*/ 	.byte	0x04, 0x17
        /*002a*/ 	.short	(.L_35 - .L_34)
.L_34:
        /*002c*/ 	.word	0x00000000
        /*0030*/ 	.short	0x0001
        /*0032*/ 	.short	0x0008
        /*0034*/ 	.byte	0x00, 0xf5, 0x21, 0x00


	//----- nvinfo : EIATTR_KPARAM_INFO
	.align		4
.L_35:
        /*0038*/ 	.byte	0x04, 0x17
        /*003a*/ 	.short	(.L_37 - .L_36)
.L_36:
        /*003c*/ 	.word	0x00000000
        /*0040*/ 	.short	0x0000
        /*0042*/ 	.short	0x0000
        /*0044*/ 	.byte	0x00, 0xf5, 0x21, 0x00


	//----- nvinfo : EIATTR_SPARSE_MMA_MASK
	.align		4
.L_37:
        /*0048*/ 	.byte	0x03, 0x50
        /*004a*/ 	.short	0x0000


	//----- nvinfo : EIATTR_MAXREG_COUNT
	.align		4
        /*004c*/ 	.byte	0x03, 0x1b
        /*004e*/ 	.short	0x00ff


	//----- nvinfo : EIATTR_NUM_BARRIERS
	.align		4
        /*0050*/ 	.byte	0x02, 0x4c
        /*0052*/ 	.byte	0x01
	.zero		1


	//----- nvinfo : EIATTR_MERCURY_ISA_VERSION
	.align		4
        /*0054*/ 	.byte	0x03, 0x5f
        /*0056*/ 	.short	0x0101


	//----- nvinfo : EIATTR_VRC_CTA_INIT_COUNT
	.align		4
        /*0058*/ 	.byte	0x02, 0x4a
	.zero		1
	.zero		1


	//----- nvinfo : EIATTR_EXIT_INSTR_OFFSETS
	.align		4
        /*005c*/ 	.byte	0x04, 0x1c
        /*005e*/ 	.short	(.L_39 - .L_38)


	//   ....[0]....
.L_38:
        /*0060*/ 	.word	0x00000250


	//   ....[1]....
        /*0064*/ 	.word	0x00000370


	//----- nvinfo : EIATTR_CBANK_PARAM_SIZE
	.align		4
.L_39:
        /*0068*/ 	.byte	0x03, 0x19
        /*006a*/ 	.short	0x0018


	//----- nvinfo : EIATTR_PARAM_CBANK
	.align		4
        /*006c*/ 	.byte	0x04, 0x0a
        /*006e*/ 	.short	(.L_41 - .L_40)
	.align		4
.L_40:
        /*0070*/ 	.word	index@(.nv.constant0._Z13transposeSmemPfS_ii)
        /*0074*/ 	.short	0x0380
        /*0076*/ 	.short	0x0018


	//----- nvinfo : EIATTR_SW_WAR
	.align		4
.L_41:
        /*0078*/ 	.byte	0x04, 0x36
        /*007a*/ 	.short	(.L_43 - .L_42)
.L_42:
        /*007c*/ 	.word	0x00000008
.L_43:


//--------------------- .nv.callgraph             --------------------------
	.section	.nv.callgraph,"",@"SHT_CUDA_CALLGRAPH"
	.align	4
	.sectionentsize	8
	.align		4
        /*0000*/ 	.word	0x00000000
	.align		4
        /*0004*/ 	.word	0xffffffff
	.align		4
        /*0008*/ 	.word	0x00000000
	.align		4
        /*000c*/ 	.word	0xfffffffe
	.align		4
        /*0010*/ 	.word	0x00000000
	.align		4
        /*0014*/ 	.word	0xfffffffd
	.align		4
        /*0018*/ 	.word	0x00000000
	.align		4
        /*001c*/ 	.word	0xfffffffc


//--------------------- .text._Z22transposeSmemUnrollPadPfS_ii --------------------------
	.section	.text._Z22transposeSmemUnrollPadPfS_ii,"ax",@progbits
	.align	128
        .global         _Z22transposeSmemUnrollPadPfS_ii
        .type           _Z22transposeSmemUnrollPadPfS_ii,@function
        .size           _Z22transposeSmemUnrollPadPfS_ii,(.L_x_2 - _Z22transposeSmemUnrollPadPfS_ii)
        .other          _Z22transposeSmemUnrollPadPfS_ii,@"STO_CUDA_ENTRY STV_DEFAULT"
_Z22transposeSmemUnrollPadPfS_ii:
.text._Z22transposeSmemUnrollPadPfS_ii:
[----:B------:R-:W-:Y:S01]  /*0000*/  LDC R1, c[0x0][0x37c] ;  /* 0x0000df00ff017b82 */ /* 0x000fe20000000800 */
[----:B------:R-:W0:Y:S01]  /*0010*/  LDCU UR4, c[0x0][0x360] ;  /* 0x00006c00ff0477ac */ /* 0x000e220008000800 */
[----:B------:R-:W1:Y:S01]  /*0020*/  S2R R6, SR_TID.X ;  /* 0x0000000000067919 */ /* 0x000e620000002100 */
[----:B------:R-:W2:Y:S01]  /*0030*/  LDCU UR5, c[0x0][0x364] ;  /* 0x00006c80ff0577ac */ /* 0x000ea20008000800 */
[----:B------:R-:W1:Y:S01]  /*0040*/  S2R R7, SR_TID.Y ;  /* 0x0000000000077919 */ /* 0x000e620000002200 */
[----:B------:R-:W3:Y:S01]  /*0050*/  S2R R11, SR_CTAID.X ;  /* 0x00000000000b7919 */ /* 0x000ee20000002500 */
[----:B------:R-:W4:Y:S01]  /*0060*/  S2R R10, SR_CTAID.Y ;  /* 0x00000000000a7919 */ /* 0x000f220000002600 */
[----:B0-----:R-:W-:Y:S01]  /*0070*/  USHF.L.U32 UR6, UR4, 0x1, URZ ;  /* 0x0000000104067899 */ /* 0x001fe200080006ff */
[----:B--2---:R-:W0:Y:S01]  /*0080*/  I2F.U32.RP R0, UR5 ;  /* 0x0000000500007d06 */ /* 0x004e220008209000 */
[----:B------:R-:W-:-:S07]  /*0090*/  ISETP.NE.U32.AND P2, PT, RZ, UR5, PT ;  /* 0x00000005ff007c0c */ /* 0x000fce000bf45070 */
[----:B0-----:R-:W0:Y:S01]  /*00a0*/  MUFU.RCP R0, R0 ;  /* 0x0000000000007308 */ /* 0x001e220000001000 */
[--C-:B-1----:R-:W-:Y:S02]  /*00b0*/  IMAD R4, R7, UR4, R6.reuse ;  /* 0x0000000407047c24 */ /* 0x102fe4000f8e0206 */
[----:B---3--:R-:W-:Y:S02]  /*00c0*/  IMAD R9, R11, UR6, R6 ;  /* 0x000000060b097c24 */ /* 0x008fe4000f8e0206 */
[----:B----4-:R-:W-:Y:S01]  /*00d0*/  IMAD R8, R10, UR5, R7 ;  /* 0x000000050a087c24 */ /* 0x010fe2000f8e0207 */
[----:B0-----:R-:W-:-:S04]  /*00e0*/  IADD3 R2, PT, PT, R0, 0xffffffe, RZ ;  /* 0x0ffffffe00027810 */ /* 0x001fc80007ffe0ff */
[----:B------:R0:W1:Y:S02]  /*00f0*/  F2I.FTZ.U32.TRUNC.NTZ R3, R2 ;  /* 0x0000000200037305 */ /* 0x000064000021f000 */
[----:B0-----:R-:W-:Y:S01]  /*0100*/  HFMA2 R2, -RZ, RZ, 0, 0 ;  /* 0x00000000ff027431 */ /* 0x001fe200000001ff */
[----:B-1----:R-:W-:-:S05]  /*0110*/  IADD3 R5, PT, PT, RZ, -R3, RZ ;  /* 0x80000003ff057210 */ /* 0x002fca0007ffe0ff */
[----:B------:R-:W-:-:S04]  /*0120*/  IMAD R5, R5, UR5, RZ ;  /* 0x0000000505057c24 */ /* 0x000fc8000f8e02ff */
[----:B------:R-:W-:-:S06]  /*0130*/  IMAD.HI.U32 R3, R3, R5, R2 ;  /* 0x0000000503037227 */ /* 0x000fcc00078e0002 */
[----:B------:R-:W-:Y:S02]  /*0140*/  IMAD.HI.U32 R0, R3, R4, RZ ;  /* 0x0000000403007227 */ /* 0x000fe400078e00ff */
[----:B------:R-:W0:Y:S03]  /*0150*/  LDC.64 R2, c[0x0][0x390] ;  /* 0x0000e400ff027b82 */ /* 0x000e260000000a00 */
[----:B------:R-:W-:-:S05]  /*0160*/  IADD3 R5, PT, PT, -R0, RZ, RZ ;  /* 0x000000ff00057210 */ /* 0x000fca0007ffe1ff */
[----:B------:R-:W-:-:S05]  /*0170*/  IMAD R5, R5, UR5, R4 ;  /* 0x0000000505057c24 */ /* 0x000fca000f8e0204 */
[----:B------:R-:W-:-:S13]  /*0180*/  ISETP.GE.U32.AND P0, PT, R5, UR5, PT ;  /* 0x0000000505007c0c */ /* 0x000fda000bf06070 */
[----:B------:R-:W-:Y:S02]  /*0190*/  @P0 IADD3 R5, PT, PT, R5, -UR5, RZ ;  /* 0x8000000505050c10 */ /* 0x000fe4000fffe0ff */
[----:B------:R-:W-:Y:S02]  /*01a0*/  @P0 IADD3 R0, PT, PT, R0, 0x1, RZ ;  /* 0x0000000100000810 */ /* 0x000fe40007ffe0ff */
[----:B------:R-:W-:Y:S02]  /*01b0*/  ISETP.GE.U32.AND P1, PT, R5, UR5, PT ;  /* 0x0000000505007c0c */ /* 0x000fe4000bf26070 */
[----:B------:R-:W-:Y:S02]  /*01c0*/  IADD3 R5, PT, PT, R9, UR4, RZ ;  /* 0x0000000409057c10 */ /* 0x000fe4000fffe0ff */
[----:B0-----:R-:W-:-:S04]  /*01d0*/  ISETP.GE.U32.AND P0, PT, R8, R3, PT ;  /* 0x000000030800720c */ /* 0x001fc80003f06070 */
[----:B------:R-:W-:Y:S01]  /*01e0*/  ISETP.GE.U32.OR P0, PT, R5, R2, P0 ;  /* 0x000000020500720c */ /* 0x000fe20000706470 */
[----:B------:R-:W-:-:S04]  /*01f0*/  IMAD R5, R11, UR4, RZ ;  /* 0x000000040b057c24 */ /* 0x000fc8000f8e02ff */
[----:B------:R-:W-:Y:S01]  /*0200*/  @P1 VIADD R0, R0, 0x1 ;  /* 0x0000000100001836 */ /* 0x000fe20000000000 */
[----:B------:R-:W-:-:S04]  /*0210*/  @!P2 LOP3.LUT R0, RZ, UR5, RZ, 0x33, !PT ;  /* 0x00000005ff00ac12 */ /* 0x000fc8000f8e33ff */
[----:B------:R-:W-:-:S05]  /*0220*/  IADD3 R13, PT, PT, -R0, RZ, RZ ;  /* 0x000000ff000d7210 */ /* 0x000fca0007ffe1ff */
[----:B------:R-:W-:-:S04]  /*0230*/  IMAD R12, R13, UR5, R4 ;  /* 0x000000050d0c7c24 */ /* 0x000fc8000f8e0204 */
[----:B------:R-:W-:Y:S01]  /*0240*/  IMAD R4, R10, UR5, R12 ;  /* 0x000000050a047c24 */ /* 0x000fe2000f8e020c */
[----:B------:R-:W-:Y:S06]  /*0250*/  @P0 EXIT ;  /* 0x000000000000094d */ /* 0x000fec0003800000 */
[----:B------:R-:W0:Y:S01]  /*0260*/  LDC.64 R10, c[0x0][0x388] ;  /* 0x0000e200ff0a7b82 */ /* 0x000e220000000a00 */
[----:B------:R-:W1:Y:S01]  /*0270*/  LDCU.64 UR8, c[0x0][0x358] ;  /* 0x00006b00ff0877ac */ /* 0x000e620008000a00 */
[----:B------:R-:W-:-:S05]  /*0280*/  IMAD R9, R8, R2, R9 ;  /* 0x0000000208097224 */ /* 0x000fca00078e0209 */
[C---:B------:R-:W-:Y:S01]  /*0290*/  IADD3 R13, PT, PT, R9.reuse, 0x20, RZ ;  /* 0x00000020090d7810 */ /* 0x040fe20007ffe0ff */
[----:B0-----:R-:W-:-:S04]  /*02a0*/  IMAD.WIDE.U32 R8, R9, 0x4, R10 ;  /* 0x0000000409087825 */ /* 0x001fc800078e000a */
[----:B------:R-:W-:Y:S02]  /*02b0*/  IMAD.WIDE.U32 R10, R13, 0x4, R10 ;  /* 0x000000040d0a7825 */ /* 0x000fe400078e000a */
[----:B-1----:R-:W2:Y:S04]  /*02c0*/  LDG.E R8, desc[UR8][R8.64] ;  /* 0x0000000808087981 */ /* 0x002ea8000c1e1900 */
[----:B------:R-:W3:Y:S01]  /*02d0*/  LDG.E R10, desc[UR8][R10.64] ;  /* 0x000000080a0a7981 */ /* 0x000ee2000c1e1900 */
[----:B------:R-:W0:Y:S01]  /*02e0*/  S2UR UR5, SR_CgaCtaId ;  /* 0x00000000000579c3 */ /* 0x000e220000008800 */
[----:B------:R-:W-:Y:S01]  /*02f0*/  IMAD R7, R7, UR6, R7 ;  /* 0x0000000607077c24 */ /* 0x000fe2000f8e0207 */
[----:B------:R-:W-:Y:S01]  /*0300*/  UMOV UR4, 0x400 ;  /* 0x0000040000047882 */ /* 0x000fe20000000000 */
[----:B------:R-:W-:Y:S01]  /*0310*/  IMAD R13, R12, UR6, R12 ;  /* 0x000000060c0d7c24 */ /* 0x000fe2000f8e020c */
[----:B------:R-:W-:Y:S01]  /*0320*/  LEA R5, R5, R0, 0x1 ;  /* 0x0000000005057211 */ /* 0x000fe200078e08ff */
[----:B------:R-:W-:-:S03]  /*0330*/  IMAD.IADD R7, R7, 0x1, R6 ;  /* 0x0000000107077824 */ /* 0x000fc600078e0206 */
[----:B------:R-:W-:Y:S01]  /*0340*/  IADD3 R2, PT, PT, R0, R13, RZ ;  /* 0x0000000d00027210 */ /* 0x000fe20007ffe0ff */
[----:B------:R-:W-:-:S05]  /*0350*/  IMAD R4, R5, R3, R4 ;  /* 0x0000000305047224 */ /* 0x000fca00078e0204 */
[----:B------:R-:W-:Y:S01]  /*0360*/  LEA R5, R3, R4, 0x5 ;  /* 0x0000000403057211 */ /* 0x000fe200078e28ff */
[----:B0-----:R-:W-:-:S06]  /*0370*/  ULEA UR4, UR5, UR4, 0x18 ;  /* 0x0000000405047291 */ /* 0x001fcc000f8ec0ff */
[----:B------:R-:W-:Y:S02]  /*0380*/  LEA R13, R7, UR4, 0x2 ;  /* 0x00000004070d7c11 */ /* 0x000fe4000f8e10ff */
[----:B------:R-:W-:Y:S01]  /*0390*/  LEA R12, R2, UR4, 0x2 ;  /* 0x00000004020c7c11 */ /* 0x000fe2000f8e10ff */
[----:B------:R-:W0:Y:S02]  /*03a0*/  LDC.64 R6, c[0x0][0x380] ;  /* 0x0000e000ff067b82 */ /* 0x000e240000000a00 */
[----:B0-----:R-:W-:-:S04]  /*03b0*/  IMAD.WIDE.U32 R2, R4, 0x4, R6 ;  /* 0x0000000404027825 */ /* 0x001fc800078e0006 */
[----:B------:R-:W-:Y:S01]  /*03c0*/  IMAD.WIDE.U32 R4, R5, 0x4, R6 ;  /* 0x0000000405047825 */ /* 0x000fe200078e0006 */
[----:B--2---:R-:W-:Y:S04]  /*03d0*/  STS [R13], R8 ;  /* 0x000000080d007388 */ /* 0x004fe80000000800 */
[----:B---3--:R-:W-:Y:S01]  /*03e0*/  STS [R13+0x80], R10 ;  /* 0x0000800a0d007388 */ /* 0x008fe20000000800 */
[----:B------:R-:W-:Y:S06]  /*03f0*/  BAR.SYNC.DEFER_BLOCKING 0x0 ;  /* 0x0000000000007b1d */ /* 0x000fec0000010000 */
[----:B------:R-:W0:Y:S04]  /*0400*/  LDS R9, [R12] ;  /* 0x000000000c097984 */ /* 0x000e280000000800 */
[----:B------:R-:W1:Y:S04]  /*0410*/  LDS R11, [R12+0x80] ;  /* 0x000080000c0b7984 */ /* 0x000e680000000800 */
[----:B0-----:R-:W-:Y:S04]  /*0420*/  STG.E desc[UR8][R2.64], R9 ;  /* 0x0000000902007986 */ /* 0x001fe8000c101908 */
[----:B-1----:R-:W-:Y:S01]  /*0430*/  STG.E desc[UR8][R4.64], R11 ;  /* 0x0000000b04007986 */ /* 0x002fe2000c101908 */
[----:B------:R-:W-:Y:S05]  /*0440*/  EXIT ;  /* 0x000000000000794d */ /* 0x000fea0003800000 */
.L_x_0:
[----:B------:R-:W-:-:S00]  /*0450*/  BRA `(.L_x_0) ;  /* 0xfffffffc00fc7947 */ /* 0x000fc0000383ffff */
[----:B------:R-:W-:-:S00]  /*0460*/  NOP ;  /* 0x0000000000007918 */ /* 0x000fc00000000000 */
        /* <DEDUP_REMOVED lines=9> */
.L_x_2:


//--------------------- .text._Z13transposeSmemPfS_ii --------------------------
	.section	.text._Z13transposeSmemPfS_ii,"ax",@progbits
	.align	128
        .global         _Z13transposeSmemPfS_ii
        .type           _Z13transposeSmemPfS_ii,@function
        .size           _Z13transposeSmemPfS_ii,(.L_x_3 - _Z13transposeSmemPfS_ii)
        .other          _Z13transposeSmemPfS_ii,@"STO_CUDA_ENTRY STV_DEFAULT"
_Z13transposeSmemPfS_ii:
.text._Z13transposeSmemPfS_ii:
[----:B------:R-:W-:Y:S01]  /*0000*/  LDC R1, c[0x0][0x37c] ;  /* 0x0000df00ff017b82 */ /* 0x000fe20000000800 */
[----:B------:R-:W0:Y:S01]  /*0010*/  LDCU UR4, c[0x0][0x360] ;  /* 0x00006c00ff0477ac */ /* 0x000e220008000800 */
[----:B------:R-:W0:Y:S01]  /*0020*/  S2R R0, SR_TID.X ;  /* 0x0000000000007919 */ /* 0x000e220000002100 */
[----:B------:R-:W-:Y:S01]  /*0030*/  HFMA2 R2, -RZ, RZ, 0, 0 ;  /* 0x00000000ff027431 */ /* 0x000fe200000001ff */
[----:B------:R-:W1:Y:S01]  /*0040*/  LDCU UR5, c[0x0][0x364] ;  /* 0x00006c80ff0577ac */ /* 0x000e620008000800 */
[----:B------:R-:W0:Y:S01]  /*0050*/  S2R R10, SR_TID.Y ;  /* 0x00000000000a7919 */ /* 0x000e220000002200 */
[----:B------:R-:W2:Y:S01]  /*0060*/  LDCU.64 UR6, c[0x0][0x390] ;  /* 0x00007200ff0677ac */ /* 0x000ea20008000a00 */
[----:B------:R-:W3:Y:S01]  /*0070*/  S2R R9, SR_CTAID.Y ;  /* 0x0000000000097919 */ /* 0x000ee20000002600 */
[----:B-1----:R-:W1:Y:S01]  /*0080*/  I2F.U32.RP R4, UR5 ;  /* 0x0000000500047d06 */ /* 0x002e620008209000 */
[----:B------:R-:W-:-:S07]  /*0090*/  ISETP.NE.U32.AND P2, PT, RZ, UR5, PT ;  /* 0x00000005ff007c0c */ /* 0x000fce000bf45070 */
[----:B-1----:R-:W1:Y:S02]  /*00a0*/  MUFU.RCP R4, R4 ;  /* 0x0000000400047308 */ /* 0x002e640000001000 */
[----:B-1----:R-:W-:-:S06]  /*00b0*/  IADD3 R3, PT, PT, R4, 0xffffffe, RZ ;  /* 0x0ffffffe04037810 */ /* 0x002fcc0007ffe0ff */
[----:B------:R-:W1:Y:S02]  /*00c0*/  F2I.FTZ.U32.TRUNC.NTZ R3, R3 ;  /* 0x0000000300037305 */ /* 0x000e64000021f000 */
[----:B-1----:R-:W-:-:S05]  /*00d0*/  IADD3 R5, PT, PT, RZ, -R3, RZ ;  /* 0x80000003ff057210 */ /* 0x002fca0007ffe0ff */
[----:B------:R-:W-:-:S04]  /*00e0*/  IMAD R5, R5, UR5, RZ ;  /* 0x0000000505057c24 */ /* 0x000fc8000f8e02ff */
[----:B------:R-:W-:Y:S02]  /*00f0*/  IMAD.HI.U32 R5, R3, R5, R2 ;  /* 0x0000000503057227 */ /* 0x000fe400078e0002 */
[----:B------:R-:W1:Y:S02]  /*0100*/  S2R R3, SR_CTAID.X ;  /* 0x0000000000037919 */ /* 0x000e640000002500 */
[----:B0-----:R-:W-:-:S04]  /*0110*/  IMAD R2, R10, UR4, R0 ;  /* 0x000000040a027c24 */ /* 0x001fc8000f8e0200 */
[----:B------:R-:W-:-:S05]  /*0120*/  IMAD.HI.U32 R4, R5, R2, RZ ;  /* 0x0000000205047227 */ /* 0x000fca00078e00ff */
[----:B------:R-:W-:-:S05]  /*0130*/  IADD3 R5, PT, PT, -R4, RZ, RZ ;  /* 0x000000ff04057210 */ /* 0x000fca0007ffe1ff */
[----:B------:R-:W-:-:S05]  /*0140*/  IMAD R5, R5, UR5, R2 ;  /* 0x0000000505057c24 */ /* 0x000fca000f8e0202 */
[----:B------:R-:W-:-:S13]  /*0150*/  ISETP.GE.U32.AND P0, PT, R5, UR5, PT ;  /* 0x0000000505007c0c */ /* 0x000fda000bf06070 */
[----:B------:R-:W-:Y:S01]  /*0160*/  @P0 VIADD R5, R5, -UR5 ;  /* 0x8000000505050c36 */ /* 0x000fe20008000000 */
[----:B------:R-:W-:-:S04]  /*0170*/  @P0 IADD3 R4, PT, PT, R4, 0x1, RZ ;  /* 0x0000000104040810 */ /* 0x000fc80007ffe0ff */
[----:B------:R-:W-:-:S13]  /*0180*/  ISETP.GE.U32.AND P1, PT, R5, UR5, PT ;  /* 0x0000000505007c0c */ /* 0x000fda000bf26070 */
[----:B------:R-:W-:Y:S02]  /*0190*/  @P1 IADD3 R4, PT, PT, R4, 0x1, RZ ;  /* 0x0000000104041810 */ /* 0x000fe40007ffe0ff */
[----:B------:R-:W-:-:S05]  /*01a0*/  @!P2 LOP3.LUT R4, RZ, UR5, RZ, 0x33, !PT ;  /* 0x00000005ff04ac12 */ /* 0x000fca000f8e33ff */
[--C-:B------:R-:W-:Y:S02]  /*01b0*/  IMAD.MOV R5, RZ, RZ, -R4.reuse ;  /* 0x000000ffff057224 */ /* 0x100fe400078e0a04 */
[----:B-1----:R-:W-:Y:S02]  /*01c0*/  IMAD R8, R3, UR4, R4 ;  /* 0x0000000403087c24 */ /* 0x002fe4000f8e0204 */
[----:B------:R-:W-:Y:S02]  /*01d0*/  IMAD R6, R5, UR5, R2 ;  /* 0x0000000505067c24 */ /* 0x000fe4000f8e0202 */
[----:B------:R-:W-:Y:S02]  /*01e0*/  IMAD R2, R3, UR4, R0 ;  /* 0x0000000403027c24 */ /* 0x000fe4000f8e0200 */
[C---:B---3--:R-:W-:Y:S02]  /*01f0*/  IMAD R7, R9.reuse, UR5, R6 ;  /* 0x0000000509077c24 */ /* 0x048fe4000f8e0206 */
[----:B------:R-:W-:-:S03]  /*0200*/  IMAD R3, R9, UR5, R10 ;  /* 0x0000000509037c24 */ /* 0x000fc6000f8e020a */
[----:B--2---:R-:W-:Y:S01]  /*0210*/  ISETP.GE.U32.AND P0, PT, R7, UR6, PT ;  /* 0x0000000607007c0c */ /* 0x004fe2000bf06070 */
[----:B------:R-:W-:Y:S02]  /*0220*/  IMAD R5, R3, UR6, R2 ;  /* 0x0000000603057c24 */ /* 0x000fe4000f8e0202 */
[C---:B------:R-:W-:Y:S01]  /*0230*/  IMAD R7, R8.reuse, UR7, R7 ;  /* 0x0000000708077c24 */ /* 0x040fe2000f8e0207 */
[----:B------:R-:W-:-:S13]  /*0240*/  ISETP.GE.U32.OR P0, PT, R8, UR7, P0 ;  /* 0x0000000708007c0c */ /* 0x000fda0008706470 */
[----:B------:R-:W-:Y:S05]  /*0250*/  @P0 EXIT ;  /* 0x000000000000094d */ /* 0x000fea0003800000 */
[----:B------:R-:W0:Y:S01]  /*0260*/  LDC.64 R2, c[0x0][0x388] ;  /* 0x0000e200ff027b82 */ /* 0x000e220000000a00 */
[----:B------:R-:W1:Y:S01]  /*0270*/  LDCU.64 UR6, c[0x0][0x358] ;  /* 0x00006b00ff0677ac */ /* 0x000e620008000a00 */
[----:B0-----:R-:W-:-:S05]  /*0280*/  IMAD.WIDE.U32 R2, R5, 0x4, R2 ;  /* 0x0000000405027825 */ /* 0x001fca00078e0002 */
[----:B-1----:R0:W2:Y:S01]  /*0290*/  LDG.E R5, desc[UR6][R2.64] ;  /* 0x0000000602057981 */ /* 0x0020a2000c1e1900 */
[----:B------:R-:W1:Y:S01]  /*02a0*/  S2UR UR5, SR_CgaCtaId ;  /* 0x00000000000579c3 */ /* 0x000e620000008800 */
[----:B------:R-:W-:-:S07]  /*02b0*/  UMOV UR4, 0x400 ;  /* 0x0000040000047882 */ /* 0x000fce0000000000 */
[----:B0-----:R-:W0:Y:S01]  /*02c0*/  LDC.64 R2, c[0x0][0x380] ;  /* 0x0000e000ff027b82 */ /* 0x001e220000000a00 */
[----:B-1----:R-:W-:-:S06]  /*02d0*/  ULEA UR4, UR5, UR4, 0x18 ;  /* 0x0000000405047291 */ /* 0x002fcc000f8ec0ff */
[----:B------:R-:W-:Y:S02]  /*02e0*/  LEA R9, R10, UR4, 0x7 ;  /* 0x000000040a097c11 */ /* 0x000fe4000f8e38ff */
[----:B------:R-:W-:Y:S01]  /*02f0*/  LEA R11, R6, UR4, 0x7 ;  /* 0x00000004060b7c11 */ /* 0x000fe2000f8e38ff */
[----:B0-----:R-:W-:Y:S01]  /*0300*/  IMAD.WIDE.U32 R2, R7, 0x4, R2 ;  /* 0x0000000407027825 */ /* 0x001fe200078e0002 */
[----:B------:R-:W-:Y:S02]  /*0310*/  LEA R0, R0, R9, 0x2 ;  /* 0x0000000900007211 */ /* 0x000fe400078e10ff */
[----:B------:R-:W-:-:S03]  /*0320*/  LEA R11, R4, R11, 0x2 ;  /* 0x0000000b040b7211 */ /* 0x000fc600078e10ff */
[----:B--2---:R-:W-:Y:S01]  /*0330*/  STS [R0], R5 ;  /* 0x0000000500007388 */ /* 0x004fe20000000800 */
[----:B------:R-:W-:Y:S06]  /*0340*/  BAR.SYNC.DEFER_BLOCKING 0x0 ;  /* 0x0000000000007b1d */ /* 0x000fec0000010000 */
[----:B------:R-:W0:Y:S04]  /*0350*/  LDS R11, [R11] ;  /* 0x000000000b0b7984 */ /* 0x000e280000000800 */
[----:B0-----:R-:W-:Y:S01]  /*0360*/  STG.E desc[UR6][R2.64], R11 ;  /* 0x0000000b02007986 */ /* 0x001fe2000c101906 */
[----:B------:R-:W-:Y:S05]  /*0370*/  EXIT ;  /* 0x000000000000794d */ /* 0x000fea0003800000 */
.L_x_1:
        /* <DEDUP_REMOVED lines=16> */
.L_x_3:


//--------------------- .nv.shared._Z22transposeSmemUnrollPadPfS_ii --------------------------
	.section	.nv.shared._Z22transposeSmemUnrollPadPfS_ii,"aw",@nobits
	.sectionflags	@""
	.align	4
.nv.shared._Z22transposeSmemUnrollPadPfS_ii:
	.zero		5184


//--------------------- .nv.shared.reserved.0     --------------------------
	.section	.nv.shared.reserved.0,"aw",@nobits
	.weak		__nv_reservedSMEM_offset_0_alias
	.size		__nv_reservedSMEM_offset_0_alias, 0, 64
	.other		__nv_reservedSMEM_offset_0_alias,@"STO_CUDA_RESERVED_SHARED STV_DEFAULT"
__nv_reservedSMEM_offset_0_alias:
	.zero		0
	.zero		64


//--------------------- .nv.shared._Z13transposeSmemPfS_ii --------------------------
	.section	.nv.shared._Z13transposeSmemPfS_ii,"aw",@nobits
	.sectionflags	@""
	.align	4
.nv.shared._Z13transposeSmemPfS_ii:
	.zero		3072


//--------------------- .nv.constant0._Z22transposeSmemUnrollPadPfS_ii --------------------------
	.section	.nv.constant0._Z22transposeSmemUnrollPadPfS_ii,"a",@progbits
	.sectionflags	@""
	.align	4
.nv.constant0._Z22transposeSmemUnrollPadPfS_ii:
	.zero		920


//--------------------- .nv.constant0._Z13transposeSmemPfS_ii --------------------------
	.section	.nv.constant0._Z13transposeSmemPfS_ii,"a",@progbits
	.sectionflags	@""
	.align	4
.nv.constant0._Z13transposeSmemPfS_ii:
	.zero		920


//--------------------- SYMBOLS --------------------------

	.type		.nv.reservedSmem.offset0,@object
	.size		.nv.reservedSmem.offset0,0x4
	.type		.nv.reservedSmem.cap,@object
	.size		.nv.reservedSmem.cap,0x4
